	.headerflags	@"EF_CUDA_TEXMODE_UNIFIED EF_CUDA_64BIT_ADDRESS EF_CUDA_ACCELERATORS EF_CUDA_SM90 EF_CUDA_VIRTUAL_SM(EF_CUDA_SM90)"
	.elftype	@"ET_EXEC"


//--------------------- .nv.info                  --------------------------
	.section	.nv.info,"",@"SHT_CUDA_INFO"
	.align	4


	//----- nvinfo : EIATTR_REGCOUNT
	.align		4
        /*0000*/ 	.byte	0x04, 0x2f
        /*0002*/ 	.short	(.L_3 - .L_2)
	.align		4
.L_2:
        /*0004*/ 	.word	index@(triton_poi_fused__native_batch_norm_legit_no_training_add_mul_softplus_tanh_20)
        /*0008*/ 	.word	0x00000020


	//----- nvinfo : EIATTR_MIN_STACK_SIZE
	.align		4
.L_3:
        /*000c*/ 	.byte	0x04, 0x12
        /*000e*/ 	.short	(.L_5 - .L_4)
	.align		4
.L_4:
        /*0010*/ 	.word	index@(triton_poi_fused__native_batch_norm_legit_no_training_add_mul_softplus_tanh_20)
        /*0014*/ 	.word	0x00000000


	//----- nvinfo : EIATTR_FRAME_SIZE
	.align		4
.L_5:
        /*0018*/ 	.byte	0x04, 0x11
        /*001a*/ 	.short	(.L_7 - .L_6)
	.align		4
.L_6:
        /*001c*/ 	.word	index@(triton_poi_fused__native_batch_norm_legit_no_training_add_mul_softplus_tanh_20)
        /*0020*/ 	.word	0x00000000


	//----- nvinfo : EIATTR_MIN_STACK_SIZE
	.align		4
.L_7:
        /*0024*/ 	.byte	0x04, 0x12
        /*0026*/ 	.short	(.L_9 - .L_8)
	.align		4
.L_8:
        /*0028*/ 	.word	index@(triton_poi_fused__native_batch_norm_legit_no_training_add_mul_softplus_tanh_20)
        /*002c*/ 	.word	0x00000000
.L_9:


//--------------------- .nv.info.triton_poi_fused__native_batch_norm_legit_no_training_add_mul_softplus_tanh_20 --------------------------
	.section	.nv.info.triton_poi_fused__native_batch_norm_legit_no_training_add_mul_softplus_tanh_20,"",@"SHT_CUDA_INFO"
	.sectionflags	@""
	.align	4


	//----- nvinfo : EIATTR_CUDA_API_VERSION
	.align		4
        /*0000*/ 	.byte	0x04, 0x37
        /*0002*/ 	.short	(.L_11 - .L_10)
.L_10:
        /*0004*/ 	.word	0x0000007c


	//----- nvinfo : EIATTR_KPARAM_INFO
	.align		4
.L_11:
        /*0008*/ 	.byte	0x04, 0x17
        /*000a*/ 	.short	(.L_13 - .L_12)
.L_12:
        /*000c*/ 	.word	0x00000000
        /*0010*/ 	.short	0x0007
        /*0012*/ 	.short	0x0038
        /*0014*/ 	.byte	0x00, 0xf0, 0x11, 0x00


	//----- nvinfo : EIATTR_KPARAM_INFO
	.align		4
.L_13:
        /*0018*/ 	.byte	0x04, 0x17
        /*001a*/ 	.short	(.L_15 - .L_14)
.L_14:
        /*001c*/ 	.word	0x00000000
        /*0020*/ 	.short	0x0006
        /*0022*/ 	.short	0x0030
        /*0024*/ 	.byte	0x00, 0xf4, 0x21, 0x00


	//----- nvinfo : EIATTR_KPARAM_INFO
	.align		4
.L_15:
        /*0028*/ 	.byte	0x04, 0x17
        /*002a*/ 	.short	(.L_17 - .L_16)
.L_16:
        /*002c*/ 	.word	0x00000000
        /*0030*/ 	.short	0x0005
        /*0032*/ 	.short	0x0028
        /*0034*/ 	.byte	0x00, 0xf4, 0x21, 0x00


	//----- nvinfo : EIATTR_KPARAM_INFO
	.align		4
.L_17:
        /*0038*/ 	.byte	0x04, 0x17
        /*003a*/ 	.short	(.L_19 - .L_18)
.L_18:
        /*003c*/ 	.word	0x00000000
        /*0040*/ 	.short	0x0004
        /*0042*/ 	.short	0x0020
        /*0044*/ 	.byte	0x00, 0xf4, 0x21, 0x00


	//----- nvinfo : EIATTR_KPARAM_INFO
	.align		4
.L_19:
        /*0048*/ 	.byte	0x04, 0x17
        /*004a*/ 	.short	(.L_21 - .L_20)
.L_20:
        /*004c*/ 	.word	0x00000000
        /*0050*/ 	.short	0x0003
        /*0052*/ 	.short	0x0018
        /*0054*/ 	.byte	0x00, 0xf4, 0x21, 0x00


	//----- nvinfo : EIATTR_KPARAM_INFO
	.align		4
.L_21:
        /*0058*/ 	.byte	0x04, 0x17
        /*005a*/ 	.short	(.L_23 - .L_22)
.L_22:
        /*005c*/ 	.word	0x00000000
        /*0060*/ 	.short	0x0002
        /*0062*/ 	.short	0x0010
        /*0064*/ 	.byte	0x00, 0xf4, 0x21, 0x00


	//----- nvinfo : EIATTR_KPARAM_INFO
	.align		4
.L_23:
        /*0068*/ 	.byte	0x04, 0x17
        /*006a*/ 	.short	(.L_25 - .L_24)
.L_24:
        /*006c*/ 	.word	0x00000000
        /*0070*/ 	.short	0x0001
        /*0072*/ 	.short	0x0008
        /*0074*/ 	.byte	0x00, 0xf4, 0x21, 0x00


	//----- nvinfo : EIATTR_KPARAM_INFO
	.align		4
.L_25:
        /*0078*/ 	.byte	0x04, 0x17
        /*007a*/ 	.short	(.L_27 - .L_26)
.L_26:
        /*007c*/ 	.word	0x00000000
        /*0080*/ 	.short	0x0000
        /*0082*/ 	.short	0x0000
        /*0084*/ 	.byte	0x00, 0xf4, 0x21, 0x00


	//----- nvinfo : EIATTR_SPARSE_MMA_MASK
	.align		4
.L_27:
        /*0088*/ 	.byte	0x03, 0x50
        /*008a*/ 	.short	0x0000


	//----- nvinfo : EIATTR_MAXREG_COUNT
	.align		4
        /*008c*/ 	.byte	0x03, 0x1b
        /*008e*/ 	.short	0x00ff


	//----- nvinfo : EIATTR_EXIT_INSTR_OFFSETS
	.align		4
        /*0090*/ 	.byte	0x04, 0x1c
        /*0092*/ 	.short	(.L_29 - .L_28)


	//   ....[0]....
.L_28:
        /*0094*/ 	.word	0x00001450


	//----- nvinfo : EIATTR_REQNTID
	.align		4
.L_29:
        /*0098*/ 	.byte	0x04, 0x10
        /*009a*/ 	.short	(.L_31 - .L_30)
.L_30:
        /*009c*/ 	.word	0x00000080
        /*00a0*/ 	.word	0x00000001
        /*00a4*/ 	.word	0x00000001


	//----- nvinfo : EIATTR_CRS_STACK_SIZE
	.align		4
.L_31:
        /*00a8*/ 	.byte	0x04, 0x1e
        /*00aa*/ 	.short	(.L_33 - .L_32)
.L_32:
        /*00ac*/ 	.word	0x00000000


	//----- nvinfo : EIATTR_CBANK_PARAM_SIZE
	.align		4
.L_33:
        /*00b0*/ 	.byte	0x03, 0x19
        /*00b2*/ 	.short	0x003c


	//----- nvinfo : EIATTR_PARAM_CBANK
	.align		4
        /*00b4*/ 	.byte	0x04, 0x0a
        /*00b6*/ 	.short	(.L_35 - .L_34)
	.align		4
.L_34:
        /*00b8*/ 	.word	index@(.nv.constant0.triton_poi_fused__native_batch_norm_legit_no_training_add_mul_softplus_tanh_20)
        /*00bc*/ 	.short	0x0210
        /*00be*/ 	.short	0x003c


	//----- nvinfo : EIATTR_SW_WAR
	.align		4
.L_35:
        /*00c0*/ 	.byte	0x04, 0x36
        /*00c2*/ 	.short	(.L_37 - .L_36)
.L_36:
        /*00c4*/ 	.word	0x00000008
.L_37:


//--------------------- .nv.callgraph             --------------------------
	.section	.nv.callgraph,"",@"SHT_CUDA_CALLGRAPH"
	.align	4
	.sectionentsize	8
	.align		4
        /*0000*/ 	.word	0x00000000
	.align		4
        /*0004*/ 	.word	0xffffffff
	.align		4
        /*0008*/ 	.word	0x00000000
	.align		4
        /*000c*/ 	.word	0xfffffffe
	.align		4
        /*0010*/ 	.word	0x00000000
	.align		4
        /*0014*/ 	.word	0xfffffffd
	.align		4
        /*0018*/ 	.word	0x00000000
	.align		4
        /*001c*/ 	.word	0xfffffffc


//--------------------- .nv.constant4             --------------------------
	.section	.nv.constant4,"a",@progbits
	.align	8
	.align		8
.nv.constant4:
        /*0000*/ 	.dword	_$_str
	.align		8
        /*0008*/ 	.dword	_$_str_$_2


//--------------------- .text.triton_poi_fused__native_batch_norm_legit_no_training_add_mul_softplus_tanh_20 --------------------------
	.section	.text.triton_poi_fused__native_batch_norm_legit_no_training_add_mul_softplus_tanh_20,"ax",@progbits
	.align	128
        .global         triton_poi_fused__native_batch_norm_legit_no_training_add_mul_softplus_tanh_20
        .type           triton_poi_fused__native_batch_norm_legit_no_training_add_mul_softplus_tanh_20,@function
        .size           triton_poi_fused__native_batch_norm_legit_no_training_add_mul_softplus_tanh_20,(.L_x_21 - triton_poi_fused__native_batch_norm_legit_no_training_add_mul_softplus_tanh_20)
        .other          triton_poi_fused__native_batch_norm_legit_no_training_add_mul_softplus_tanh_20,@"STO_CUDA_ENTRY STV_DEFAULT"
triton_poi_fused__native_batch_norm_legit_no_training_add_mul_softplus_tanh_20:
.text.triton_poi_fused__native_batch_norm_legit_no_training_add_mul_softplus_tanh_20:
[----:B------:R-:W0:Y:S01]  /*0000*/  LDC R1, c[0x0][0x28] ;  /* 0x00000a00ff017b82 */ /* 0x000e220000000800 */
[----:B------:R-:W1:Y:S07]  /*0010*/  S2R R0, SR_TID.X ;  /* 0x0000000000007919 */ /* 0x000e6e0000002100 */
[----:B------:R-:W2:Y:S01]  /*0020*/  LDC.64 R8, c[0x0][0x228] ;  /* 0x00008a00ff087b82 */ /* 0x000ea20000000a00 */
[----:B------:R-:W-:Y:S01]  /*0030*/  ULDC.64 UR4, c[0x0][0x208] ;  /* 0x0000820000047ab9 */ /* 0x000fe20000000a00 */
[----:B------:R-:W3:Y:S06]  /*0040*/  S2R R5, SR_CTAID.X ;  /* 0x0000000000057919 */ /* 0x000eec0000002500 */
[----:B------:R-:W4:Y:S08]  /*0050*/  LDC.64 R12, c[0x0][0x218] ;  /* 0x00008600ff0c7b82 */ /* 0x000f300000000a00 */
[----:B------:R-:W5:Y:S08]  /*0060*/  LDC.64 R16, c[0x0][0x220] ;  /* 0x00008800ff107b82 */ /* 0x000f700000000a00 */
[----:B------:R-:W5:Y:S01]  /*0070*/  LDC.64 R20, c[0x0][0x230] ;  /* 0x00008c00ff147b82 */ /* 0x000f620000000a00 */
[----:B-1----:R-:W-:-:S02]  /*0080*/  SHF.L.U32 R0, R0, 0x2, RZ ;  /* 0x0000000200007819 */ /* 0x002fc400000006ff */
[----:B---3--:R-:W-:Y:S02]  /*0090*/  SHF.R.S32.HI R3, RZ, 0x16, R5 ;  /* 0x00000016ff037819 */ /* 0x008fe40000011405 */
[----:B------:R-:W-:Y:S02]  /*00a0*/  LOP3.LUT R0, R0, 0x1fc, RZ, 0xc0, !PT ;  /* 0x000001fc00007812 */ /* 0x000fe400078ec0ff */
[----:B------:R-:W-:Y:S02]  /*00b0*/  SGXT R3, R3, 0x1 ;  /* 0x000000010303781a */ /* 0x000fe40000000200 */
[----:B------:R-:W-:Y:S02]  /*00c0*/  LEA R2, R5, R0, 0x9 ;  /* 0x0000000005027211 */ /* 0x000fe400078e48ff */
[----:B------:R-:W1:Y:S02]  /*00d0*/  LDC.64 R4, c[0x0][0x238] ;  /* 0x00008e00ff047b82 */ /* 0x000e640000000a00 */
[----:B------:R-:W-:-:S04]  /*00e0*/  LEA.HI R3, R3, R2, RZ, 0x6 ;  /* 0x0000000203037211 */ /* 0x000fc800078f30ff */
[----:B------:R-:W-:-:S04]  /*00f0*/  LOP3.LUT R3, R3, 0xffffffc0, RZ, 0xc0, !PT ;  /* 0xffffffc003037812 */ /* 0x000fc800078ec0ff */
[----:B------:R-:W-:-:S05]  /*0100*/  IADD3 R0, R2, -R3, RZ ;  /* 0x8000000302007210 */ /* 0x000fca0007ffe0ff */
[----:B--2---:R-:W-:-:S06]  /*0110*/  IMAD.WIDE R8, R0, 0x4, R8 ;  /* 0x0000000400087825 */ /* 0x004fcc00078e0208 */
[----:B------:R-:W2:Y:S01]  /*0120*/  LDG.E.EL.128 R8, desc[UR4][R8.64] ;  /* 0x0000000408087981 */ /* 0x000ea2000c2e1d00 */
[----:B----4-:R-:W-:-:S04]  /*0130*/  IMAD.WIDE R12, R2, 0x4, R12 ;  /* 0x00000004020c7825 */ /* 0x010fc800078e020c */
[C---:B0----5:R-:W-:Y:S02]  /*0140*/  IMAD.WIDE R16, R0.reuse, 0x4, R16 ;  /* 0x0000000400107825 */ /* 0x061fe400078e0210 */
[----:B------:R-:W3:Y:S02]  /*0150*/  LDG.E.128 R12, desc[UR4][R12.64] ;  /* 0x000000040c0c7981 */ /* 0x000ee4000c1e1d00 */
[C---:B------:R-:W-:Y:S02]  /*0160*/  IMAD.WIDE R20, R0.reuse, 0x4, R20 ;  /* 0x0000000400147825 */ /* 0x040fe400078e0214 */
[----:B------:R-:W3:Y:S02]  /*0170*/  LDG.E.EL.128 R16, desc[UR4][R16.64] ;  /* 0x0000000410107981 */ /* 0x000ee4000c2e1d00 */
[----:B-1----:R-:W-:Y:S02]  /*0180*/  IMAD.WIDE R24, R0, 0x4, R4 ;  /* 0x0000000400187825 */ /* 0x002fe400078e0204 */
[----:B------:R-:W4:Y:S01]  /*0190*/  LDG.E.EL.128 R20, desc[UR4][R20.64] ;  /* 0x0000000414147981 */ /* 0x000f22000c2e1d00 */
[----:B------:R-:W0:Y:S03]  /*01a0*/  LDC.64 R4, c[0x0][0x240] ;  /* 0x00009000ff047b82 */ /* 0x000e260000000a00 */
[----:B------:R-:W4:Y:S01]  /*01b0*/  LDG.E.EL.128 R24, desc[UR4][R24.64] ;  /* 0x0000000418187981 */ /* 0x000f22000c2e1d00 */
[----:B0-----:R-:W-:-:S04]  /*01c0*/  IMAD.WIDE R4, R2, 0x4, R4 ;  /* 0x0000000402047825 */ /* 0x001fc800078e0204 */
[----:B--2---:R-:W-:-:S04]  /*01d0*/  FADD R8, R8, 9.9999997473787516356e-06 ;  /* 0x3727c5ac08087421 */ /* 0x004fc80000000000 */
[----:B------:R-:W0:Y:S02]  /*01e0*/  MUFU.SQRT R0, R8 ;  /* 0x0000000800007308 */ /* 0x000e240000002000 */
[C---:B0-----:R-:W-:Y:S02]  /*01f0*/  FSETP.GT.AND P0, PT, R0.reuse, 8.50705917302346158658e+37, PT ;  /* 0x7e8000000000780b */ /* 0x041fe40003f04000 */
[----:B------:R-:W-:-:S11]  /*0200*/  FSETP.GEU.AND P1, PT, R0, 1.175494350822287508e-38, PT ;  /* 0x008000000000780b */ /* 0x000fd60003f2e000 */
[----:B------:R-:W-:-:S04]  /*0210*/  @P0 FMUL R0, R0, 0.25 ;  /* 0x3e80000000000820 */ /* 0x000fc80000400000 */
[----:B------:R-:W-:-:S04]  /*0220*/  @!P1 FMUL R0, R0, 16777216 ;  /* 0x4b80000000009820 */ /* 0x000fc80000400000 */
[----:B------:R0:W1:Y:S02]  /*0230*/  MUFU.RCP R3, R0 ;  /* 0x0000000000037308 */ /* 0x0000640000001000 */
[----:B0-----:R-:W-:-:S10]  /*0240*/  HFMA2.MMA R0, -RZ, RZ, 1.625, 0 ;  /* 0x3e800000ff007435 */ /* 0x001fd400000001ff */
[----:B------:R-:W-:-:S05]  /*0250*/  FSEL R6, R0, 1, P0 ;  /* 0x3f80000000067808 */ /* 0x000fca0000000000 */
[----:B------:R-:W-:-:S04]  /*0260*/  @!P1 FMUL R6, R6, 16777216 ;  /* 0x4b80000006069820 */ /* 0x000fc80000400000 */
[----:B-1----:R-:W-:Y:S02]  /*0270*/  FMUL R3, R3, R6 ;  /* 0x0000000603037220 */ /* 0x002fe40000400000 */
[----:B------:R-:W5:Y:S01]  /*0280*/  LDG.E.128 R4, desc[UR4][R4.64] ;  /* 0x0000000404047981 */ /* 0x000f62000c1e1d00 */
[----:B------:R-:W-:Y:S01]  /*0290*/  FADD R29, R9, 9.9999997473787516356e-06 ;  /* 0x3727c5ac091d7421 */ /* 0x000fe20000000000 */
[----:B------:R-:W-:Y:S01]  /*02a0*/  FADD R10, R10, 9.9999997473787516356e-06 ;  /* 0x3727c5ac0a0a7421 */ /* 0x000fe20000000000 */
[----:B------:R-:W-:Y:S01]  /*02b0*/  FADD R11, R11, 9.9999997473787516356e-06 ;  /* 0x3727c5ac0b0b7421 */ /* 0x000fe20000000000 */
[----:B---3--:R-:W-:Y:S01]  /*02c0*/  FADD R12, R12, -R16 ;  /* 0x800000100c0c7221 */ /* 0x008fe20000000000 */
[----:B------:R-:W0:Y:S01]  /*02d0*/  MUFU.SQRT R28, R29 ;  /* 0x0000001d001c7308 */ /* 0x000e220000002000 */
[----:B------:R-:W-:Y:S01]  /*02e0*/  FADD R13, R13, -R17 ;  /* 0x800000110d0d7221 */ /* 0x000fe20000000000 */
[----:B------:R-:W-:Y:S01]  /*02f0*/  FADD R14, R14, -R18 ;  /* 0x800000120e0e7221 */ /* 0x000fe20000000000 */
[----:B------:R-:W-:Y:S01]  /*0300*/  FMUL R3, R12, R3 ;  /* 0x000000030c037220 */ /* 0x000fe20000400000 */
[----:B------:R-:W-:Y:S01]  /*0310*/  FADD R15, R15, -R19 ;  /* 0x800000130f0f7221 */ /* 0x000fe20000000000 */
[----:B------:R-:W-:Y:S02]  /*0320*/  BSSY B0, `(.L_x_0) ;  /* 0x0000092000007945 */ /* 0x000fe40003800000 */
[----:B----4-:R-:W-:Y:S01]  /*0330*/  FFMA R3, R20, R3, R24 ;  /* 0x0000000314037223 */ /* 0x010fe20000000018 */
[----:B------:R-:W1:Y:S03]  /*0340*/  MUFU.SQRT R9, R10 ;  /* 0x0000000a00097308 */ /* 0x000e660000002000 */
[----:B------:R-:W-:Y:S01]  /*0350*/  FMUL R12, R3, 1.4426950216293334961 ;  /* 0x3fb8aa3b030c7820 */ /* 0x000fe20000400000 */
[----:B0-----:R-:W-:-:S04]  /*0360*/  FSETP.GT.AND P3, PT, R28, 8.50705917302346158658e+37, PT ;  /* 0x7e8000001c00780b */ /* 0x001fc80003f64000 */
[----:B------:R0:W2:Y:S01]  /*0370*/  MUFU.SQRT R8, R11 ;  /* 0x0000000b00087308 */ /* 0x0000a20000002000 */
[----:B------:R-:W-:Y:S02]  /*0380*/  FSETP.GEU.AND P5, PT, R28, 1.175494350822287508e-38, PT ;  /* 0x008000001c00780b */ /* 0x000fe40003fae000 */
[C---:B-1----:R-:W-:Y:S02]  /*0390*/  FSETP.GT.AND P4, PT, R9.reuse, 8.50705917302346158658e+37, PT ;  /* 0x7e8000000900780b */ /* 0x042fe40003f84000 */
[----:B------:R-:W-:Y:S02]  /*03a0*/  FSETP.GEU.AND P2, PT, R9, 1.175494350822287508e-38, PT ;  /* 0x008000000900780b */ /* 0x000fe40003f4e000 */
[----:B0-----:R-:W-:Y:S02]  /*03b0*/  FSEL R11, R0, 1, P3 ;  /* 0x3f800000000b7808 */ /* 0x001fe40001800000 */
[----:B------:R-:W-:Y:S01]  /*03c0*/  @P3 FMUL R28, R28, 0.25 ;  /* 0x3e8000001c1c3820 */ /* 0x000fe20000400000 */
[----:B------:R-:W-:-:S02]  /*03d0*/  FSETP.GEU.AND P3, PT, R12, -126, PT ;  /* 0xc2fc00000c00780b */ /* 0x000fc40003f6e000 */
[----:B--2---:R-:W-:Y:S02]  /*03e0*/  FSETP.GT.AND P1, PT, R8, 8.50705917302346158658e+37, PT ;  /* 0x7e8000000800780b */ /* 0x004fe40003f24000 */
[----:B------:R-:W-:Y:S01]  /*03f0*/  @!P5 FMUL R28, R28, 16777216 ;  /* 0x4b8000001c1cd820 */ /* 0x000fe20000400000 */
[----:B------:R-:W-:Y:S01]  /*0400*/  FSETP.GEU.AND P0, PT, R8, 1.175494350822287508e-38, PT ;  /* 0x008000000800780b */ /* 0x000fe20003f0e000 */
[----:B------:R-:W-:Y:S01]  /*0410*/  @!P5 FMUL R11, R11, 16777216 ;  /* 0x4b8000000b0bd820 */ /* 0x000fe20000400000 */
[----:B------:R-:W-:Y:S01]  /*0420*/  FSEL R16, R0, 1, P4 ;  /* 0x3f80000000107808 */ /* 0x000fe20002000000 */
[----:B------:R-:W-:Y:S01]  /*0430*/  @P4 FMUL R9, R9, 0.25 ;  /* 0x3e80000009094820 */ /* 0x000fe20000400000 */
[----:B------:R-:W0:Y:S03]  /*0440*/  MUFU.RCP R10, R28 ;  /* 0x0000001c000a7308 */ /* 0x000e260000001000 */
[----:B------:R-:W-:Y:S01]  /*0450*/  @!P2 FMUL R9, R9, 16777216 ;  /* 0x4b8000000909a820 */ /* 0x000fe20000400000 */
[----:B------:R-:W-:Y:S01]  /*0460*/  @!P2 FMUL R16, R16, 16777216 ;  /* 0x4b8000001010a820 */ /* 0x000fe20000400000 */
[----:B------:R-:W-:Y:S01]  /*0470*/  @!P3 FMUL R12, R12, 0.5 ;  /* 0x3f0000000c0cb820 */ /* 0x000fe20000400000 */
[----:B------:R-:W-:-:S03]  /*0480*/  @P1 FMUL R8, R8, 0.25 ;  /* 0x3e80000008081820 */ /* 0x000fc60000400000 */
[----:B------:R-:W1:Y:S01]  /*0490*/  MUFU.RCP R9, R9 ;  /* 0x0000000900097308 */ /* 0x000e620000001000 */
[----:B------:R-:W-:Y:S01]  /*04a0*/  @!P0 FMUL R8, R8, 16777216 ;  /* 0x4b80000008088820 */ /* 0x000fe20000400000 */
[----:B0-----:R-:W-:Y:S01]  /*04b0*/  FMUL R10, R10, R11 ;  /* 0x0000000b0a0a7220 */ /* 0x001fe20000400000 */
[----:B------:R-:W-:-:S05]  /*04c0*/  FSEL R11, R0, 1, P1 ;  /* 0x3f800000000b7808 */ /* 0x000fca0000800000 */
[----:B------:R-:W0:Y:S01]  /*04d0*/  MUFU.RCP R8, R8 ;  /* 0x0000000800087308 */ /* 0x000e220000001000 */
[----:B------:R-:W-:Y:S01]  /*04e0*/  FMUL R10, R13, R10 ;  /* 0x0000000a0d0a7220 */ /* 0x000fe20000400000 */
[----:B------:R-:W-:-:S03]  /*04f0*/  @!P0 FMUL R11, R11, 16777216 ;  /* 0x4b8000000b0b8820 */ /* 0x000fc60000400000 */
[----:B------:R-:W-:Y:S01]  /*0500*/  FFMA R10, R21, R10, R25 ;  /* 0x0000000a150a7223 */ /* 0x000fe20000000019 */
[----:B-1----:R-:W-:-:S04]  /*0510*/  FMUL R9, R9, R16 ;  /* 0x0000001009097220 */ /* 0x002fc80000400000 */
[----:B------:R-:W-:Y:S01]  /*0520*/  FMUL R9, R14, R9 ;  /* 0x000000090e097220 */ /* 0x000fe20000400000 */
[----:B------:R-:W-:Y:S01]  /*0530*/  FMUL R14, R10, 1.4426950216293334961 ;  /* 0x3fb8aa3b0a0e7820 */ /* 0x000fe20000400000 */
[----:B0-----:R-:W-:Y:S02]  /*0540*/  FMUL R8, R8, R11 ;  /* 0x0000000b08087220 */ /* 0x001fe40000400000 */
[----:B------:R-:W-:Y:S01]  /*0550*/  FFMA R9, R22, R9, R26 ;  /* 0x0000000916097223 */ /* 0x000fe2000000001a */
[----:B------:R-:W0:Y:S01]  /*0560*/  MUFU.EX2 R11, R12 ;  /* 0x0000000c000b7308 */ /* 0x000e220000000800 */
[----:B------:R-:W-:Y:S01]  /*0570*/  FSETP.GEU.AND P0, PT, R14, -126, PT ;  /* 0xc2fc00000e00780b */ /* 0x000fe20003f0e000 */
[----:B------:R-:W-:Y:S01]  /*0580*/  FMUL R8, R15, R8 ;  /* 0x000000080f087220 */ /* 0x000fe20000400000 */
[----:B------:R-:W-:-:S03]  /*0590*/  FMUL R13, R9, 1.4426950216293334961 ;  /* 0x3fb8aa3b090d7820 */ /* 0x000fc60000400000 */
[----:B------:R-:W-:Y:S02]  /*05a0*/  FFMA R8, R23, R8, R27 ;  /* 0x0000000817087223 */ /* 0x000fe4000000001b */
[----:B------:R-:W-:Y:S02]  /*05b0*/  FSETP.GEU.AND P1, PT, R13, -126, PT ;  /* 0xc2fc00000d00780b */ /* 0x000fe40003f2e000 */
[----:B------:R-:W-:-:S04]  /*05c0*/  FMUL R18, R8, 1.4426950216293334961 ;  /* 0x3fb8aa3b08127820 */ /* 0x000fc80000400000 */
[----:B------:R-:W-:Y:S01]  /*05d0*/  @!P0 FMUL R14, R14, 0.5 ;  /* 0x3f0000000e0e8820 */ /* 0x000fe20000400000 */
[----:B0-----:R-:W-:Y:S01]  /*05e0*/  @!P3 FMUL R11, R11, R11 ;  /* 0x0000000b0b0bb220 */ /* 0x001fe20000400000 */
[----:B------:R-:W-:-:S03]  /*05f0*/  FSETP.GEU.AND P2, PT, R18, -126, PT ;  /* 0xc2fc00001200780b */ /* 0x000fc60003f4e000 */
[----:B------:R-:W-:Y:S01]  /*0600*/  FADD.FTZ.RZ R12, R11, 1 ;  /* 0x3f8000000b0c7421 */ /* 0x000fe2000001c000 */
[----:B------:R-:W0:Y:S01]  /*0610*/  MUFU.EX2 R14, R14 ;  /* 0x0000000e000e7308 */ /* 0x000e220000000800 */
[----:B------:R-:W-:Y:S01]  /*0620*/  @!P1 FMUL R13, R13, 0.5 ;  /* 0x3f0000000d0d9820 */ /* 0x000fe20000400000 */
[----:B------:R-:W-:Y:S02]  /*0630*/  ISETP.GE.U32.AND P4, PT, R11, 0x7f800000, PT ;  /* 0x7f8000000b00780c */ /* 0x000fe40003f86070 */
[----:B------:R-:W-:-:S04]  /*0640*/  IADD3 R12, R12, -0x3f400000, RZ ;  /* 0xc0c000000c0c7810 */ /* 0x000fc80007ffe0ff */
[----:B------:R-:W-:Y:S01]  /*0650*/  LOP3.LUT R16, R12, 0xff800000, RZ, 0xc0, !PT ;  /* 0xff8000000c107812 */ /* 0x000fe200078ec0ff */
[----:B------:R-:W-:Y:S01]  /*0660*/  @!P2 FMUL R18, R18, 0.5 ;  /* 0x3f0000001212a820 */ /* 0x000fe20000400000 */
[----:B------:R-:W1:Y:S02]  /*0670*/  MUFU.EX2 R13, R13 ;  /* 0x0000000d000d7308 */ /* 0x000e640000000800 */
[----:B------:R-:W-:Y:S02]  /*0680*/  IADD3 R15, -R16, 0x40800000, RZ ;  /* 0x40800000100f7810 */ /* 0x000fe40007ffe1ff */
[----:B------:R-:W-:Y:S01]  /*0690*/  IADD3 R20, R11, -R16, RZ ;  /* 0x800000100b147210 */ /* 0x000fe20007ffe0ff */
[----:B0-----:R-:W-:Y:S01]  /*06a0*/  @!P0 FMUL R14, R14, R14 ;  /* 0x0000000e0e0e8220 */ /* 0x001fe20000400000 */
[----:B------:R-:W-:Y:S01]  /*06b0*/  I2FP.F32.S32 R16, R16 ;  /* 0x0000001000107245 */ /* 0x000fe20000201400 */
[----:B------:R-:W-:Y:S01]  /*06c0*/  FFMA.FTZ R17, R15, R0, -1 ;  /* 0xbf8000000f117423 */ /* 0x000fe20000010000 */
[----:B------:R0:W2:Y:S01]  /*06d0*/  MUFU.EX2 R12, R18 ;  /* 0x00000012000c7308 */ /* 0x0000a20000000800 */
[----:B------:R-:W-:Y:S01]  /*06e0*/  MOV R15, 0x3d39bf78 ;  /* 0x3d39bf78000f7802 */ /* 0x000fe20000000f00 */
[----:B------:R-:W-:Y:S01]  /*06f0*/  FADD.FTZ.RZ R19, R14, 1 ;  /* 0x3f8000000e137421 */ /* 0x000fe2000001c000 */
[----:B------:R-:W-:Y:S01]  /*0700*/  FADD R20, R20, R17 ;  /* 0x0000001114147221 */ /* 0x000fe20000000000 */
[----:B------:R-:W-:-:S03]  /*0710*/  FSETP.GT.AND P0, PT, R3, 20, PT ;  /* 0x41a000000300780b */ /* 0x000fc60003f04000 */
[C---:B------:R-:W-:Y:S01]  /*0720*/  FFMA.FTZ R17, R20.reuse, -R15, 0.10546888411045074463 ;  /* 0x3dd8001214117423 */ /* 0x040fe2000001080f */
[----:B-1----:R-:W-:Y:S01]  /*0730*/  @!P1 FMUL R13, R13, R13 ;  /* 0x0000000d0d0d9220 */ /* 0x002fe20000400000 */
[----:B0-----:R-:W-:Y:S02]  /*0740*/  IADD3 R18, R19, -0x3f400000, RZ ;  /* 0xc0c0000013127810 */ /* 0x001fe40007ffe0ff */
[----:B------:R-:W-:Y:S01]  /*0750*/  FFMA.FTZ R17, R20, R17, -0.13229703903198242188 ;  /* 0xbe0778e014117423 */ /* 0x000fe20000010011 */
[----:B------:R-:W-:Y:S01]  /*0760*/  FADD.FTZ.RZ R21, R13, 1 ;  /* 0x3f8000000d157421 */ /* 0x000fe2000001c000 */
[----:B------:R-:W-:Y:S01]  /*0770*/  ISETP.GE.U32.AND P1, PT, R14, 0x7f800000, PT ;  /* 0x7f8000000e00780c */ /* 0x000fe20003f26070 */
[----:B--2---:R-:W-:Y:S01]  /*0780*/  @!P2 FMUL R12, R12, R12 ;  /* 0x0000000c0c0ca220 */ /* 0x004fe20000400000 */
[----:B------:R-:W-:Y:S02]  /*0790*/  FFMA.FTZ R17, R20, R17, 0.14491446316242218018 ;  /* 0x3e14647514117423 */ /* 0x000fe40000010011 */
[----:B------:R-:W-:Y:S01]  /*07a0*/  IADD3 R21, R21, -0x3f400000, RZ ;  /* 0xc0c0000015157810 */ /* 0x000fe20007ffe0ff */
[----:B------:R-:W-:Y:S01]  /*07b0*/  FADD.FTZ.RZ R22, R12, 1 ;  /* 0x3f8000000c167421 */ /* 0x000fe2000001c000 */
[----:B------:R-:W-:Y:S01]  /*07c0*/  FFMA.FTZ R19, R20, R17, -0.16641564667224884033 ;  /* 0xbe2a68dd14137423 */ /* 0x000fe20000010011 */
[----:B------:R-:W-:-:S02]  /*07d0*/  LOP3.LUT R17, R18, 0xff800000, RZ, 0xc0, !PT ;  /* 0xff80000012117812 */ /* 0x000fc400078ec0ff */
[----:B------:R-:W-:Y:S01]  /*07e0*/  LOP3.LUT R18, R21, 0xff800000, RZ, 0xc0, !PT ;  /* 0xff80000015127812 */ /* 0x000fe200078ec0ff */
[C---:B------:R-:W-:Y:S01]  /*07f0*/  FFMA.FTZ R21, R20.reuse, R19, 0.19988867640495300293 ;  /* 0x3e4caf9e14157423 */ /* 0x040fe20000010013 */
[----:B------:R-:W-:Y:S02]  /*0800*/  IADD3 R22, R22, -0x3f400000, RZ ;  /* 0xc0c0000016167810 */ /* 0x000fe40007ffe0ff */
[----:B------:R-:W-:Y:S01]  /*0810*/  IADD3 R25, -R17, 0x40800000, RZ ;  /* 0x4080000011197810 */ /* 0x000fe20007ffe1ff */
[----:B------:R-:W-:Y:S01]  /*0820*/  FFMA.FTZ R21, R20, R21, -0.25000196695327758789 ;  /* 0xbe80004214157423 */ /* 0x000fe20000010015 */
[----:B------:R-:W-:Y:S02]  /*0830*/  LOP3.LUT R19, R22, 0xff800000, RZ, 0xc0, !PT ;  /* 0xff80000016137812 */ /* 0x000fe400078ec0ff */
[----:B------:R-:W-:Y:S01]  /*0840*/  IADD3 R27, -R18, 0x40800000, RZ ;  /* 0x40800000121b7810 */ /* 0x000fe20007ffe1ff */
[-C--:B------:R-:W-:Y:S01]  /*0850*/  FFMA.FTZ R26, R25, R0.reuse, -1 ;  /* 0xbf800000191a7423 */ /* 0x080fe20000010000 */
[----:B------:R-:W-:Y:S01]  /*0860*/  IADD3 R29, -R19, 0x40800000, RZ ;  /* 0x40800000131d7810 */ /* 0x000fe20007ffe1ff */
[C---:B------:R-:W-:Y:S01]  /*0870*/  FFMA.FTZ R21, R20.reuse, R21, 0.33333510160446166992 ;  /* 0x3eaaaae614157423 */ /* 0x040fe20000010015 */
[----:B------:R-:W-:Y:S01]  /*0880*/  IADD3 R23, R14, -R17, RZ ;  /* 0x800000110e177210 */ /* 0x000fe20007ffe0ff */
[-C--:B------:R-:W-:Y:S01]  /*0890*/  FFMA.FTZ R24, R27, R0.reuse, -1 ;  /* 0xbf8000001b187423 */ /* 0x080fe20000010000 */
[----:B------:R-:W-:Y:S01]  /*08a0*/  IADD3 R25, R12, -R19, RZ ;  /* 0x800000130c197210 */ /* 0x000fe20007ffe0ff */
[----:B------:R-:W-:Y:S01]  /*08b0*/  FFMA.FTZ R22, R29, R0, -1 ;  /* 0xbf8000001d167423 */ /* 0x000fe20000010000 */
[C---:B------:R-:W-:Y:S01]  /*08c0*/  FFMA.FTZ R21, R20.reuse, R21, -0.5 ;  /* 0xbf00000014157423 */ /* 0x040fe20000010015 */
[----:B------:R-:W-:Y:S01]  /*08d0*/  FADD R0, R23, R26 ;  /* 0x0000001a17007221 */ /* 0x000fe20000000000 */
[----:B------:R-:W-:Y:S01]  /*08e0*/  IADD3 R23, R13, -R18, RZ ;  /* 0x800000120d177210 */ /* 0x000fe20007ffe0ff */
[----:B------:R-:W-:Y:S01]  /*08f0*/  FADD R22, R25, R22 ;  /* 0x0000001619167221 */ /* 0x000fe20000000000 */
[----:B------:R-:W-:Y:S01]  /*0900*/  FMUL R21, R20, R21 ;  /* 0x0000001514157220 */ /* 0x000fe20000400000 */
[----:B------:R-:W-:-:S02]  /*0910*/  I2FP.F32.S32 R17, R17 ;  /* 0x0000001100117245 */ /* 0x000fc40000201400 */
[----:B------:R-:W-:Y:S01]  /*0920*/  FADD R24, R23, R24 ;  /* 0x0000001817187221 */ /* 0x000fe20000000000 */
[----:B------:R-:W-:Y:S01]  /*0930*/  FFMA.FTZ R20, R20, R21, R20 ;  /* 0x0000001514147223 */ /* 0x000fe20000010014 */
[-C--:B------:R-:W-:Y:S01]  /*0940*/  FFMA.FTZ R21, R0, -R15.reuse, 0.10546888411045074463 ;  /* 0x3dd8001200157423 */ /* 0x080fe2000001080f */
[----:B------:R-:W-:Y:S01]  /*0950*/  I2FP.F32.S32 R18, R18 ;  /* 0x0000001200127245 */ /* 0x000fe20000201400 */
[-C--:B------:R-:W-:Y:S01]  /*0960*/  FFMA.FTZ R23, R24, -R15.reuse, 0.10546888411045074463 ;  /* 0x3dd8001218177423 */ /* 0x080fe2000001080f */
[----:B------:R-:W-:Y:S01]  /*0970*/  FFMA.FTZ R15, R22, -R15, 0.10546888411045074463 ;  /* 0x3dd80012160f7423 */ /* 0x000fe2000001080f */
[----:B------:R-:W-:Y:S01]  /*0980*/  FFMA.FTZ R21, R0, R21, -0.13229703903198242188 ;  /* 0xbe0778e000157423 */ /* 0x000fe20000010015 */
[----:B------:R-:W-:Y:S01]  /*0990*/  I2FP.F32.S32 R19, R19 ;  /* 0x0000001300137245 */ /* 0x000fe20000201400 */
[----:B------:R-:W-:Y:S01]  /*09a0*/  FFMA.FTZ R23, R24, R23, -0.13229703903198242188 ;  /* 0xbe0778e018177423 */ /* 0x000fe20000010017 */
[----:B------:R-:W-:Y:S01]  /*09b0*/  FFMA.FTZ R15, R22, R15, -0.13229703903198242188 ;  /* 0xbe0778e0160f7423 */ /* 0x000fe2000001000f */
[----:B------:R-:W-:Y:S01]  /*09c0*/  FFMA.FTZ R21, R0, R21, 0.14491446316242218018 ;  /* 0x3e14647500157423 */ /* 0x000fe20000010015 */
[----:B------:R-:W-:Y:S01]  /*09d0*/  ISETP.GE.U32.AND P2, PT, R13, 0x7f800000, PT ;  /* 0x7f8000000d00780c */ /* 0x000fe20003f46070 */
[----:B------:R-:W-:Y:S01]  /*09e0*/  FFMA.FTZ R23, R24, R23, 0.14491446316242218018 ;  /* 0x3e14647518177423 */ /* 0x000fe20000010017 */
[----:B------:R-:W-:Y:S01]  /*09f0*/  FFMA.FTZ R15, R22, R15, 0.14491446316242218018 ;  /* 0x3e146475160f7423 */ /* 0x000fe2000001000f */
[----:B------:R-:W-:Y:S01]  /*0a00*/  FFMA.FTZ R21, R0, R21, -0.16641564667224884033 ;  /* 0xbe2a68dd00157423 */ /* 0x000fe20000010015 */
[----:B------:R-:W-:Y:S01]  /*0a10*/  ISETP.GE.U32.AND P3, PT, R12, 0x7f800000, PT ;  /* 0x7f8000000c00780c */ /* 0x000fe20003f66070 */
[----:B------:R-:W-:Y:S01]  /*0a20*/  FFMA.FTZ R23, R24, R23, -0.16641564667224884033 ;  /* 0xbe2a68dd18177423 */ /* 0x000fe20000010017 */
[----:B------:R-:W-:Y:S01]  /*0a30*/  FFMA.FTZ R15, R22, R15, -0.16641564667224884033 ;  /* 0xbe2a68dd160f7423 */ /* 0x000fe2000001000f */
[----:B------:R-:W-:-:S02]  /*0a40*/  FFMA.FTZ R21, R0, R21, 0.19988867640495300293 ;  /* 0x3e4caf9e00157423 */ /* 0x000fc40000010015 */
[----:B------:R-:W-:Y:S01]  /*0a50*/  FFMA.FTZ R23, R24, R23, 0.19988867640495300293 ;  /* 0x3e4caf9e18177423 */ /* 0x000fe20000010017 */
[----:B------:R-:W-:Y:S01]  /*0a60*/  FFMA.FTZ R15, R22, R15, 0.19988867640495300293 ;  /* 0x3e4caf9e160f7423 */ /* 0x000fe2000001000f */
[----:B------:R-:W-:Y:S02]  /*0a70*/  FFMA.FTZ R21, R0, R21, -0.25000196695327758789 ;  /* 0xbe80004200157423 */ /* 0x000fe40000010015 */
[----:B------:R-:W-:Y:S01]  /*0a80*/  FFMA.FTZ R23, R24, R23, -0.25000196695327758789 ;  /* 0xbe80004218177423 */ /* 0x000fe20000010017 */
[----:B------:R-:W-:Y:S01]  /*0a90*/  FFMA.FTZ R15, R22, R15, -0.25000196695327758789 ;  /* 0xbe800042160f7423 */ /* 0x000fe2000001000f */
[----:B------:R-:W-:Y:S02]  /*0aa0*/  FFMA.FTZ R21, R0, R21, 0.33333510160446166992 ;  /* 0x3eaaaae600157423 */ /* 0x000fe40000010015 */
[----:B------:R-:W-:Y:S01]  /*0ab0*/  FFMA.FTZ R23, R24, R23, 0.33333510160446166992 ;  /* 0x3eaaaae618177423 */ /* 0x000fe20000010017 */
[----:B------:R-:W-:Y:S01]  /*0ac0*/  FFMA.FTZ R15, R22, R15, 0.33333510160446166992 ;  /* 0x3eaaaae6160f7423 */ /* 0x000fe2000001000f */
[----:B------:R-:W-:-:S02]  /*0ad0*/  FFMA.FTZ R21, R0, R21, -0.5 ;  /* 0xbf00000000157423 */ /* 0x000fc40000010015 */
[----:B------:R-:W-:Y:S01]  /*0ae0*/  FFMA.FTZ R23, R24, R23, -0.5 ;  /* 0xbf00000018177423 */ /* 0x000fe20000010017 */
[----:B------:R-:W-:Y:S01]  /*0af0*/  FFMA.FTZ R15, R22, R15, -0.5 ;  /* 0xbf000000160f7423 */ /* 0x000fe2000001000f */
[----:B------:R-:W-:Y:S02]  /*0b00*/  FMUL R21, R0, R21 ;  /* 0x0000001500157220 */ /* 0x000fe40000400000 */
[----:B------:R-:W-:Y:S01]  /*0b10*/  FMUL R23, R24, R23 ;  /* 0x0000001718177220 */ /* 0x000fe20000400000 */
[----:B------:R-:W-:Y:S01]  /*0b20*/  FMUL R15, R22, R15 ;  /* 0x0000000f160f7220 */ /* 0x000fe20000400000 */
[----:B------:R-:W-:Y:S01]  /*0b30*/  FFMA.FTZ R0, R0, R21, R0 ;  /* 0x0000001500007223 */ /* 0x000fe20000010000 */
[----:B------:R-:W-:Y:S01]  /*0b40*/  FMUL R21, R18, 1.1920928955078125e-07 ;  /* 0x3400000012157820 */ /* 0x000fe20000400000 */
[----:B------:R-:W-:Y:S01]  /*0b50*/  FFMA.FTZ R24, R24, R23, R24 ;  /* 0x0000001718187223 */ /* 0x000fe20000010018 */
[----:B------:R-:W-:Y:S01]  /*0b60*/  FFMA.FTZ R22, R22, R15, R22 ;  /* 0x0000000f16167223 */ /* 0x000fe20000010016 */
[----:B------:R-:W-:Y:S01]  /*0b70*/  FMUL R15, R17, 1.1920928955078125e-07 ;  /* 0x34000000110f7820 */ /* 0x000fe20000400000 */
[----:B------:R-:W-:Y:S01]  /*0b80*/  FMUL R23, R19, 1.1920928955078125e-07 ;  /* 0x3400000013177820 */ /* 0x000fe20000400000 */
[----:B------:R-:W-:Y:S01]  /*0b90*/  FMUL R17, R16, 1.1920928955078125e-07 ;  /* 0x3400000010117820 */ /* 0x000fe20000400000 */
[----:B------:R-:W-:Y:S01]  /*0ba0*/  FFMA.FTZ R24, R21, 0.69314718246459960938, R24 ;  /* 0x3f31721815187823 */ /* 0x000fe20000010018 */
[----:B------:R-:W-:Y:S01]  /*0bb0*/  FFMA.FTZ R19, R15, 0.69314718246459960938, R0 ;  /* 0x3f3172180f137823 */ /* 0x000fe20000010000 */
[----:B------:R-:W-:Y:S01]  /*0bc0*/  FFMA.FTZ R15, R23, 0.69314718246459960938, R22 ;  /* 0x3f317218170f7823 */ /* 0x000fe20000010016 */
[----:B------:R-:W-:Y:S01]  /*0bd0*/  FFMA.FTZ R20, R17, 0.69314718246459960938, R20 ;  /* 0x3f31721811147823 */ /* 0x000fe20000010014 */
[----:B------:R-:W-:Y:S06]  /*0be0*/  @!P4 BRA `(.L_x_1) ;  /* 0x000000000014c947 */ /* 0x000fec0003800000 */
[C---:B------:R-:W-:Y:S02]  /*0bf0*/  ISETP.GE.AND P4, PT, R11.reuse, -0x407fffff, PT ;  /* 0xbf8000010b00780c */ /* 0x040fe40003f86270 */
[----:B------:R-:W-:-:S11]  /*0c00*/  FSETP.NEU.AND P5, PT, R11, RZ, PT ;  /* 0x000000ff0b00720b */ /* 0x000fd60003fad000 */
[----:B------:R-:W-:-:S05]  /*0c10*/  @P4 MOV R0, 0x7f800000 ;  /* 0x7f80000000004802 */ /* 0x000fca0000000f00 */
[----:B------:R-:W-:-:S05]  /*0c20*/  @P4 FFMA.FTZ R20, R11, R0, +INF ;  /* 0x7f8000000b144423 */ /* 0x000fca0000010000 */
[----:B------:R-:W-:-:S07]  /*0c30*/  FSEL R20, R20, -RZ, P5 ;  /* 0x800000ff14147208 */ /* 0x000fce0002800000 */
.L_x_1:
[----:B------:R-:W-:Y:S05]  /*0c40*/  BSYNC B0 ;  /* 0x0000000000007941 */ /* 0x000fea0003800000 */
.L_x_0:
[----:B------:R-:W-:Y:S04]  /*0c50*/  BSSY B0, `(.L_x_2) ;  /* 0x0000007000007945 */ /* 0x000fe80003800000 */
[----:B------:R-:W-:Y:S05]  /*0c60*/  @!P1 BRA `(.L_x_3) ;  /* 0x0000000000149947 */ /* 0x000fea0003800000 */
[C---:B------:R-:W-:Y:S02]  /*0c70*/  ISETP.GE.AND P1, PT, R14.reuse, -0x407fffff, PT ;  /* 0xbf8000010e00780c */ /* 0x040fe40003f26270 */
[----:B------:R-:W-:-:S11]  /*0c80*/  FSETP.NEU.AND P4, PT, R14, RZ, PT ;  /* 0x000000ff0e00720b */ /* 0x000fd60003f8d000 */
[----:B------:R-:W-:-:S05]  /*0c90*/  @P1 MOV R11, 0x7f800000 ;  /* 0x7f800000000b1802 */ /* 0x000fca0000000f00 */
[----:B------:R-:W-:-:S05]  /*0ca0*/  @P1 FFMA.FTZ R19, R14, R11, +INF ;  /* 0x7f8000000e131423 */ /* 0x000fca000001000b */
[----:B------:R-:W-:-:S07]  /*0cb0*/  FSEL R19, R19, -RZ, P4 ;  /* 0x800000ff13137208 */ /* 0x000fce0002000000 */
.L_x_3:
[----:B------:R-:W-:Y:S05]  /*0cc0*/  BSYNC B0 ;  /* 0x0000000000007941 */ /* 0x000fea0003800000 */
.L_x_2:
[----:B------:R-:W-:Y:S04]  /*0cd0*/  BSSY B0, `(.L_x_4) ;  /* 0x0000007000007945 */ /* 0x000fe80003800000 */
[----:B------:R-:W-:Y:S05]  /*0ce0*/  @!P2 BRA `(.L_x_5) ;  /* 0x000000000014a947 */ /* 0x000fea0003800000 */
[C---:B------:R-:W-:Y:S02]  /*0cf0*/  ISETP.GE.AND P1, PT, R13.reuse, -0x407fffff, PT ;  /* 0xbf8000010d00780c */ /* 0x040fe40003f26270 */
[----:B------:R-:W-:-:S11]  /*0d00*/  FSETP.NEU.AND P2, PT, R13, RZ, PT ;  /* 0x000000ff0d00720b */ /* 0x000fd60003f4d000 */
[----:B------:R-:W-:-:S05]  /*0d10*/  @P1 MOV R0, 0x7f800000 ;  /* 0x7f80000000001802 */ /* 0x000fca0000000f00 */
[----:B------:R-:W-:-:S05]  /*0d20*/  @P1 FFMA.FTZ R24, R13, R0, +INF ;  /* 0x7f8000000d181423 */ /* 0x000fca0000010000 */
[----:B------:R-:W-:-:S07]  /*0d30*/  FSEL R24, R24, -RZ, P2 ;  /* 0x800000ff18187208 */ /* 0x000fce0001000000 */
.L_x_5:
[----:B------:R-:W-:Y:S05]  /*0d40*/  BSYNC B0 ;  /* 0x0000000000007941 */ /* 0x000fea0003800000 */
.L_x_4:
[----:B------:R-:W-:Y:S04]  /*0d50*/  BSSY B0, `(.L_x_6) ;  /* 0x0000007000007945 */ /* 0x000fe80003800000 */
[----:B------:R-:W-:Y:S05]  /*0d60*/  @!P3 BRA `(.L_x_7) ;  /* 0x000000000014b947 */ /* 0x000fea0003800000 */
[C---:B------:R-:W-:Y:S02]  /*0d70*/  ISETP.GE.AND P1, PT, R12.reuse, -0x407fffff, PT ;  /* 0xbf8000010c00780c */ /* 0x040fe40003f26270 */
[----:B------:R-:W-:-:S11]  /*0d80*/  FSETP.NEU.AND P2, PT, R12, RZ, PT ;  /* 0x000000ff0c00720b */ /* 0x000fd60003f4d000 */
[----:B------:R-:W-:-:S05]  /*0d90*/  @P1 MOV R11, 0x7f800000 ;  /* 0x7f800000000b1802 */ /* 0x000fca0000000f00 */
[----:B------:R-:W-:-:S05]  /*0da0*/  @P1 FFMA.FTZ R15, R12, R11, +INF ;  /* 0x7f8000000c0f1423 */ /* 0x000fca000001000b */
[----:B------:R-:W-:-:S07]  /*0db0*/  FSEL R15, R15, -RZ, P2 ;  /* 0x800000ff0f0f7208 */ /* 0x000fce0001000000 */
.L_x_7:
[----:B------:R-:W-:Y:S05]  /*0dc0*/  BSYNC B0 ;  /* 0x0000000000007941 */ /* 0x000fea0003800000 */
.L_x_6:
[----:B------:R-:W-:Y:S01]  /*0dd0*/  FSEL R17, R3, R20, P0 ;  /* 0x0000001403117208 */ /* 0x000fe20000000000 */
[----:B------:R-:W-:Y:S01]  /*0de0*/  BSSY B0, `(.L_x_8) ;  /* 0x0000018000007945 */ /* 0x000fe20003800000 */
[C---:B------:R-:W-:Y:S02]  /*0df0*/  FSETP.GT.AND P1, PT, R10.reuse, 20, PT ;  /* 0x41a000000a00780b */ /* 0x040fe40003f24000 */
[----:B------:R-:W-:Y:S01]  /*0e00*/  FSETP.GT.AND P0, PT, R9, 20, PT ;  /* 0x41a000000900780b */ /* 0x000fe20003f04000 */
[----:B------:R-:W-:Y:S01]  /*0e10*/  FADD.FTZ R14, |R17|, -RZ ;  /* 0x800000ff110e7221 */ /* 0x000fe20000010200 */
[----:B------:R-:W-:-:S04]  /*0e20*/  FSEL R11, R10, R19, P1 ;  /* 0x000000130a0b7208 */ /* 0x000fc80000800000 */
[----:B------:R-:W-:-:S13]  /*0e30*/  FSETP.GE.AND P2, PT, R14, 0.60000002384185791016, PT ;  /* 0x3f19999a0e00780b */ /* 0x000fda0003f46000 */
[----:B------:R-:W-:Y:S05]  /*0e40*/  @!P2 BRA `(.L_x_9) ;  /* 0x000000000028a947 */ /* 0x000fea0003800000 */
[C---:B------:R-:W-:Y:S01]  /*0e50*/  FMUL R0, R14.reuse, 2.8853900432586669922 ;  /* 0x4038aa3b0e007820 */ /* 0x040fe20000400000 */
[----:B------:R-:W-:Y:S01]  /*0e60*/  HFMA2.MMA R12, -RZ, RZ, 1.875, 0 ;  /* 0x3f800000ff0c7435 */ /* 0x000fe200000001ff */
[----:B------:R-:W-:-:S04]  /*0e70*/  FSETP.GE.AND P1, PT, R14, 9.010913848876953125, PT ;  /* 0x41102cb40e00780b */ /* 0x000fc80003f26000 */
[----:B------:R-:W0:Y:S02]  /*0e80*/  MUFU.EX2 R0, R0 ;  /* 0x0000000000007308 */ /* 0x000e240000000800 */
[----:B0-----:R-:W-:-:S06]  /*0e90*/  FADD R13, R0, 1 ;  /* 0x3f800000000d7421 */ /* 0x001fcc0000000000 */
[----:B------:R-:W0:Y:S02]  /*0ea0*/  MUFU.RCP R13, R13 ;  /* 0x0000000d000d7308 */ /* 0x000e240000001000 */
[----:B0-----:R-:W-:-:S05]  /*0eb0*/  FFMA.FTZ R12, R13, -2, R12 ;  /* 0xc00000000d0c7823 */ /* 0x001fca000001000c */
[----:B------:R-:W-:-:S04]  /*0ec0*/  FSEL R12, R12, 1, !P1 ;  /* 0x3f8000000c0c7808 */ /* 0x000fc80004800000 */
[----:B------:R-:W-:Y:S01]  /*0ed0*/  LOP3.LUT R12, R12, 0x80000000, R17, 0xf8, !PT ;  /* 0x800000000c0c7812 */ /* 0x000fe200078ef811 */
[----:B------:R-:W-:Y:S06]  /*0ee0*/  BRA `(.L_x_10) ;  /* 0x00000000001c7947 */ /* 0x000fec0003800000 */
.L_x_9:
[----:B------:R-:W-:Y:S01]  /*0ef0*/  MOV R0, 0x3c80f082 ;  /* 0x3c80f08200007802 */ /* 0x000fe20000000f00 */
[----:B------:R-:W-:-:S04]  /*0f00*/  FMUL R13, R17, R17 ;  /* 0x00000011110d7220 */ /* 0x000fc80000400000 */
[----:B------:R-:W-:-:S04]  /*0f10*/  FFMA.FTZ R0, R13, R0, -0.052303962409496307373 ;  /* 0xbd563cae0d007423 */ /* 0x000fc80000010000 */
[----:B------:R-:W-:-:S04]  /*0f20*/  FFMA.FTZ R0, R13, R0, 0.1331529766321182251 ;  /* 0x3e0859410d007423 */ /* 0x000fc80000010000 */
[----:B------:R-:W-:-:S04]  /*0f30*/  FFMA.FTZ R0, R13, R0, -0.33332768082618713379 ;  /* 0xbeaaa9ed0d007423 */ /* 0x000fc80000010000 */
[----:B------:R-:W-:-:S04]  /*0f40*/  FFMA.FTZ R0, R13, R0, RZ ;  /* 0x000000000d007223 */ /* 0x000fc800000100ff */
[----:B------:R-:W-:-:S07]  /*0f50*/  FFMA.FTZ R12, R17, R0, R17 ;  /* 0x00000000110c7223 */ /* 0x000fce0000010011 */
.L_x_10:
[----:B------:R-:W-:Y:S05]  /*0f60*/  BSYNC B0 ;  /* 0x0000000000007941 */ /* 0x000fea0003800000 */
.L_x_8:
[----:B------:R-:W-:Y:S01]  /*0f70*/  FADD.FTZ R16, |R11|, -RZ ;  /* 0x800000ff0b107221 */ /* 0x000fe20000010200 */
[----:B------:R-:W-:Y:S01]  /*0f80*/  BSSY B0, `(.L_x_11) ;  /* 0x0000016000007945 */ /* 0x000fe20003800000 */
[----:B------:R-:W-:Y:S02]  /*0f90*/  FSETP.GT.AND P1, PT, R8, 20, PT ;  /* 0x41a000000800780b */ /* 0x000fe40003f24000 */
[----:B------:R-:W-:Y:S02]  /*0fa0*/  FSEL R24, R9, R24, P0 ;  /* 0x0000001809187208 */ /* 0x000fe40000000000 */
        /* <DEDUP_REMOVED lines=12> */
.L_x_12:
[----:B------:R-:W-:Y:S01]  /*1070*/  MOV R0, 0x3c80f082 ;  /* 0x3c80f08200007802 */ /* 0x000fe20000000f00 */
[----:B------:R-:W-:-:S04]  /*1080*/  FMUL R13, R11, R11 ;  /* 0x0000000b0b0d7220 */ /* 0x000fc80000400000 */
[----:B------:R-:W-:-:S04]  /*1090*/  FFMA.FTZ R0, R13, R0, -0.052303962409496307373 ;  /* 0xbd563cae0d007423 */ /* 0x000fc80000010000 */
[----:B------:R-:W-:-:S04]  /*10a0*/  FFMA.FTZ R0, R13, R0, 0.1331529766321182251 ;  /* 0x3e0859410d007423 */ /* 0x000fc80000010000 */
[----:B------:R-:W-:-:S04]  /*10b0*/  FFMA.FTZ R0, R13, R0, -0.33332768082618713379 ;  /* 0xbeaaa9ed0d007423 */ /* 0x000fc80000010000 */
[----:B------:R-:W-:-:S04]  /*10c0*/  FFMA.FTZ R0, R13, R0, RZ ;  /* 0x000000000d007223 */ /* 0x000fc800000100ff */
[----:B------:R-:W-:-:S07]  /*10d0*/  FFMA.FTZ R11, R11, R0, R11 ;  /* 0x000000000b0b7223 */ /* 0x000fce000001000b */
.L_x_13:
[----:B------:R-:W-:Y:S05]  /*10e0*/  BSYNC B0 ;  /* 0x0000000000007941 */ /* 0x000fea0003800000 */
.L_x_11:
[----:B------:R-:W-:Y:S01]  /*10f0*/  FADD.FTZ R16, |R24|, -RZ ;  /* 0x800000ff18107221 */ /* 0x000fe20000010200 */
[----:B------:R-:W-:Y:S01]  /*1100*/  BSSY B0, `(.L_x_14) ;  /* 0x0000015000007945 */ /* 0x000fe20003800000 */
[----:B------:R-:W-:-:S03]  /*1110*/  FSEL R15, R8, R15, P1 ;  /* 0x0000000f080f7208 */ /* 0x000fc60000800000 */
        /* <DEDUP_REMOVED lines=12> */
.L_x_15:
[----:B------:R-:W-:Y:S01]  /*11e0*/  MOV R0, 0x3c80f082 ;  /* 0x3c80f08200007802 */ /* 0x000fe20000000f00 */
[----:B------:R-:W-:-:S04]  /*11f0*/  FMUL R13, R24, R24 ;  /* 0x00000018180d7220 */ /* 0x000fc80000400000 */
[----:B------:R-:W-:-:S04]  /*1200*/  FFMA.FTZ R0, R13, R0, -0.052303962409496307373 ;  /* 0xbd563cae0d007423 */ /* 0x000fc80000010000 */
[----:B------:R-:W-:-:S04]  /*1210*/  FFMA.FTZ R0, R13, R0, 0.1331529766321182251 ;  /* 0x3e0859410d007423 */ /* 0x000fc80000010000 */
[----:B------:R-:W-:-:S04]  /*1220*/  FFMA.FTZ R0, R13, R0, -0.33332768082618713379 ;  /* 0xbeaaa9ed0d007423 */ /* 0x000fc80000010000 */
[----:B------:R-:W-:-:S04]  /*1230*/  FFMA.FTZ R13, R13, R0, RZ ;  /* 0x000000000d0d7223 */ /* 0x000fc800000100ff */
[----:B------:R-:W-:-:S07]  /*1240*/  FFMA.FTZ R24, R24, R13, R24 ;  /* 0x0000000d18187223 */ /* 0x000fce0000010018 */
.L_x_16:
[----:B------:R-:W-:Y:S05]  /*1250*/  BSYNC B0 ;  /* 0x0000000000007941 */ /* 0x000fea0003800000 */
.L_x_14:
[----:B------:R-:W-:Y:S01]  /*1260*/  FADD.FTZ R18, |R15|, -RZ ;  /* 0x800000ff0f127221 */ /* 0x000fe20000010200 */
[----:B------:R-:W-:Y:S01]  /*1270*/  BSSY B0, `(.L_x_17) ;  /* 0x0000015000007945 */ /* 0x000fe20003800000 */
[----:B------:R-:W-:-:S03]  /*1280*/  SHF.R.S32.HI R13, RZ, 0x1f, R2 ;  /* 0x0000001fff0d7819 */ /* 0x000fc60000011402 */
        /* <DEDUP_REMOVED lines=12> */
.L_x_18:
[----:B------:R-:W-:Y:S01]  /*1350*/  MOV R0, 0x3c80f082 ;  /* 0x3c80f08200007802 */ /* 0x000fe20000000f00 */
[----:B------:R-:W-:-:S04]  /*1360*/  FMUL R17, R15, R15 ;  /* 0x0000000f0f117220 */ /* 0x000fc80000400000 */
[----:B------:R-:W-:-:S04]  /*1370*/  FFMA.FTZ R0, R17, R0, -0.052303962409496307373 ;  /* 0xbd563cae11007423 */ /* 0x000fc80000010000 */
[----:B------:R-:W-:-:S04]  /*1380*/  FFMA.FTZ R0, R17, R0, 0.1331529766321182251 ;  /* 0x3e08594111007423 */ /* 0x000fc80000010000 */
[----:B------:R-:W-:-:S04]  /*1390*/  FFMA.FTZ R0, R17, R0, -0.33332768082618713379 ;  /* 0xbeaaa9ed11007423 */ /* 0x000fc80000010000 */
[----:B------:R-:W-:-:S04]  /*13a0*/  FFMA.FTZ R0, R17, R0, RZ ;  /* 0x0000000011007223 */ /* 0x000fc800000100ff */
[----:B------:R-:W-:-:S07]  /*13b0*/  FFMA.FTZ R0, R15, R0, R15 ;  /* 0x000000000f007223 */ /* 0x000fce000001000f */
.L_x_19:
[----:B------:R-:W-:Y:S05]  /*13c0*/  BSYNC B0 ;  /* 0x0000000000007941 */ /* 0x000fea0003800000 */
.L_x_17:
[----:B------:R-:W-:Y:S01]  /*13d0*/  ULDC.64 UR6, c[0x0][0x210] ;  /* 0x0000840000067ab9 */ /* 0x000fe20000000a00 */
[----:B-----5:R-:W-:Y:S01]  /*13e0*/  FFMA R4, R3, R12, R4 ;  /* 0x0000000c03047223 */ /* 0x020fe20000000004 */
[----:B------:R-:W-:Y:S01]  /*13f0*/  LEA R14, P0, R2, UR6, 0x2 ;  /* 0x00000006020e7c11 */ /* 0x000fe2000f8010ff */
[----:B------:R-:W-:Y:S01]  /*1400*/  FFMA R5, R10, R11, R5 ;  /* 0x0000000b0a057223 */ /* 0x000fe20000000005 */
[----:B------:R-:W-:Y:S01]  /*1410*/  FFMA R6, R9, R24, R6 ;  /* 0x0000001809067223 */ /* 0x000fe20000000006 */
[----:B------:R-:W-:Y:S01]  /*1420*/  FFMA R7, R8, R0, R7 ;  /* 0x0000000008077223 */ /* 0x000fe20000000007 */
[----:B------:R-:W-:-:S05]  /*1430*/  LEA.HI.X R15, R2, UR7, R13, 0x2, P0 ;  /* 0x00000007020f7c11 */ /* 0x000fca00080f140d */
[----:B------:R-:W-:Y:S01]  /*1440*/  STG.E.128 desc[UR4][R14.64], R4 ;  /* 0x000000040e007986 */ /* 0x000fe2000c101d04 */
[----:B------:R-:W-:Y:S05]  /*1450*/  EXIT ;  /* 0x000000000000794d */ /* 0x000fea0003800000 */
.L_x_20:
[----:B------:R-:W-:-:S00]  /*1460*/  BRA `(.L_x_20) ;  /* 0xfffffffc00fc7947 */ /* 0x000fc0000383ffff */
[----:B------:R-:W-:-:S00]  /*1470*/  NOP ;  /* 0x0000000000007918 */ /* 0x000fc00000000000 */
        /* <DEDUP_REMOVED lines=8> */
.L_x_21:


//--------------------- .nv.global.init           --------------------------
	.section	.nv.global.init,"aw",@progbits
.nv.global.init:
	.type		_$_str,@object
	.size		_$_str,(_$_str_$_2 - _$_str)
_$_str:
        /*0000*/ 	.byte	0x5f, 0x5f, 0x43, 0x55, 0x44, 0x41, 0x5f, 0x46, 0x54, 0x5a, 0x00
	.type		_$_str_$_2,@object
	.size		_$_str_$_2,(.L_1 - _$_str_$_2)
_$_str_$_2:
        /*000b*/ 	.byte	0x5f, 0x5f, 0x43, 0x55, 0x44, 0x41, 0x5f, 0x50, 0x52, 0x45, 0x43, 0x5f, 0x53, 0x51, 0x52, 0x54
        /*001b*/ 	.byte	0x00
.L_1:


//--------------------- .nv.constant0.triton_poi_fused__native_batch_norm_legit_no_training_add_mul_softplus_tanh_20 --------------------------
	.section	.nv.constant0.triton_poi_fused__native_batch_norm_legit_no_training_add_mul_softplus_tanh_20,"a",@progbits
	.sectionflags	@""
	.align	4
.nv.constant0.triton_poi_fused__native_batch_norm_legit_no_training_add_mul_softplus_tanh_20:
	.zero		588
